//
// Generated by NVIDIA NVVM Compiler
//
// Compiler Build ID: CL-36424714
// Cuda compilation tools, release 13.0, V13.0.88
// Based on NVVM 20.0.0
//

.version 9.0
.target sm_100
.address_size 64

	// .globl	logn

.visible .entry logn(
	.param .u64 .ptr .align 1 logn_param_0,
	.param .u64 .ptr .align 1 logn_param_1,
	.param .u64 .ptr .align 1 logn_param_2
)
{
	.reg .pred 	%p<6>;
	.reg .b32 	%r<14>;
	.reg .b32 	%f<23>;
	.reg .b64 	%rd<16>;

	ld.param.u64 	%rd9, [logn_param_0];
	ld.param.u64 	%rd7, [logn_param_1];
	ld.param.u64 	%rd8, [logn_param_2];
	cvta.to.global.u64 	%rd1, %rd9;
	mov.u32 	%r1, %ntid.x;
	mov.u32 	%r6, %ctaid.x;
	mov.u32 	%r7, %tid.x;
	mad.lo.s32 	%r13, %r1, %r6, %r7;
	cvt.s64.s32 	%rd15, %r13;
	ld.global.u64 	%rd10, [%rd1];
	setp.le.u64 	%p1, %rd10, %rd15;
	@%p1 bra 	$L__BB0_3;
	mov.u32 	%r8, %nctaid.x;
	mul.lo.s32 	%r3, %r8, %r1;
	cvta.to.global.u64 	%rd3, %rd7;
	cvta.to.global.u64 	%rd4, %rd8;
$L__BB0_2:
	shl.b64 	%rd11, %rd15, 2;
	add.s64 	%rd12, %rd3, %rd11;
	ld.global.f32 	%f1, [%rd12];
	setp.lt.f32 	%p2, %f1, 0f00800000;
	mul.f32 	%f2, %f1, 0f4B000000;
	selp.f32 	%f3, %f2, %f1, %p2;
	selp.f32 	%f4, 0fC1B80000, 0f00000000, %p2;
	mov.b32 	%r9, %f3;
	add.s32 	%r10, %r9, -1059760811;
	and.b32  	%r11, %r10, -8388608;
	sub.s32 	%r12, %r9, %r11;
	mov.b32 	%f5, %r12;
	cvt.rn.f32.s32 	%f6, %r11;
	fma.rn.f32 	%f7, %f6, 0f34000000, %f4;
	add.f32 	%f8, %f5, 0fBF800000;
	fma.rn.f32 	%f9, %f8, 0fBE055027, 0f3E1039F6;
	fma.rn.f32 	%f10, %f9, %f8, 0fBDF8CDCC;
	fma.rn.f32 	%f11, %f10, %f8, 0f3E0F2955;
	fma.rn.f32 	%f12, %f11, %f8, 0fBE2AD8B9;
	fma.rn.f32 	%f13, %f12, %f8, 0f3E4CED0B;
	fma.rn.f32 	%f14, %f13, %f8, 0fBE7FFF22;
	fma.rn.f32 	%f15, %f14, %f8, 0f3EAAAA78;
	fma.rn.f32 	%f16, %f15, %f8, 0fBF000000;
	mul.f32 	%f17, %f8, %f16;
	fma.rn.f32 	%f18, %f17, %f8, %f8;
	fma.rn.f32 	%f19, %f7, 0f3F317218, %f18;
	setp.gt.u32 	%p3, %r9, 2139095039;
	fma.rn.f32 	%f20, %f3, 0f7F800000, 0f7F800000;
	selp.f32 	%f21, %f20, %f19, %p3;
	setp.eq.f32 	%p4, %f3, 0f00000000;
	selp.f32 	%f22, 0fFF800000, %f21, %p4;
	add.s64 	%rd13, %rd4, %rd11;
	st.global.f32 	[%rd13], %f22;
	add.s32 	%r13, %r13, %r3;
	cvt.s64.s32 	%rd15, %r13;
	ld.global.u64 	%rd14, [%rd1];
	setp.gt.u64 	%p5, %rd14, %rd15;
	@%p5 bra 	$L__BB0_2;
$L__BB0_3:
	ret;

}
	// .globl	expn
.visible .entry expn(
	.param .u64 .ptr .align 1 expn_param_0,
	.param .u64 .ptr .align 1 expn_param_1,
	.param .u64 .ptr .align 1 expn_param_2
)
{
	.reg .pred 	%p<3>;
	.reg .b32 	%r<12>;
	.reg .b32 	%f<14>;
	.reg .b64 	%rd<16>;

	ld.param.u64 	%rd9, [expn_param_0];
	ld.param.u64 	%rd7, [expn_param_1];
	ld.param.u64 	%rd8, [expn_param_2];
	cvta.to.global.u64 	%rd1, %rd9;
	mov.u32 	%r1, %ntid.x;
	mov.u32 	%r6, %ctaid.x;
	mov.u32 	%r7, %tid.x;
	mad.lo.s32 	%r11, %r1, %r6, %r7;
	cvt.s64.s32 	%rd15, %r11;
	ld.global.u64 	%rd10, [%rd1];
	setp.le.u64 	%p1, %rd10, %rd15;
	@%p1 bra 	$L__BB1_3;
	mov.u32 	%r8, %nctaid.x;
	mul.lo.s32 	%r3, %r8, %r1;
	cvta.to.global.u64 	%rd3, %rd7;
	cvta.to.global.u64 	%rd4, %rd8;
$L__BB1_2:
	shl.b64 	%rd11, %rd15, 2;
	add.s64 	%rd12, %rd3, %rd11;
	ld.global.f32 	%f1, [%rd12];
	fma.rn.f32 	%f2, %f1, 0f3BBB989D, 0f3F000000;
	cvt.sat.f32.f32 	%f3, %f2;
	mov.f32 	%f4, 0f4B400001;
	mov.f32 	%f5, 0f437C0000;
	fma.rm.f32 	%f6, %f3, %f5, %f4;
	add.f32 	%f7, %f6, 0fCB40007F;
	neg.f32 	%f8, %f7;
	fma.rn.f32 	%f9, %f1, 0f3FB8AA3B, %f8;
	fma.rn.f32 	%f10, %f1, 0f32A57060, %f9;
	mov.b32 	%r9, %f6;
	shl.b32 	%r10, %r9, 23;
	mov.b32 	%f11, %r10;
	ex2.approx.ftz.f32 	%f12, %f10;
	mul.f32 	%f13, %f12, %f11;
	add.s64 	%rd13, %rd4, %rd11;
	st.global.f32 	[%rd13], %f13;
	add.s32 	%r11, %r11, %r3;
	cvt.s64.s32 	%rd15, %r11;
	ld.global.u64 	%rd14, [%rd1];
	setp.gt.u64 	%p2, %rd14, %rd15;
	@%p2 bra 	$L__BB1_2;
$L__BB1_3:
	ret;

}
	// .globl	add
.visible .entry add(
	.param .u64 .ptr .align 1 add_param_0,
	.param .u64 .ptr .align 1 add_param_1,
	.param .u64 .ptr .align 1 add_param_2,
	.param .u64 .ptr .align 1 add_param_3
)
{
	.reg .pred 	%p<3>;
	.reg .b32 	%r<10>;
	.reg .b32 	%f<4>;
	.reg .b64 	%rd<19>;

	ld.param.u64 	%rd11, [add_param_0];
	ld.param.u64 	%rd8, [add_param_1];
	ld.param.u64 	%rd9, [add_param_2];
	ld.param.u64 	%rd10, [add_param_3];
	cvta.to.global.u64 	%rd1, %rd11;
	mov.u32 	%r1, %ntid.x;
	mov.u32 	%r6, %ctaid.x;
	mov.u32 	%r7, %tid.x;
	mad.lo.s32 	%r9, %r1, %r6, %r7;
	cvt.s64.s32 	%rd18, %r9;
	ld.global.u64 	%rd12, [%rd1];
	setp.le.u64 	%p1, %rd12, %rd18;
	@%p1 bra 	$L__BB2_3;
	mov.u32 	%r8, %nctaid.x;
	mul.lo.s32 	%r3, %r8, %r1;
	cvta.to.global.u64 	%rd3, %rd8;
	cvta.to.global.u64 	%rd4, %rd10;
	cvta.to.global.u64 	%rd5, %rd9;
$L__BB2_2:
	shl.b64 	%rd13, %rd18, 2;
	add.s64 	%rd14, %rd3, %rd13;
	ld.global.f32 	%f1, [%rd14];
	add.s64 	%rd15, %rd4, %rd13;
	ld.global.f32 	%f2, [%rd15];
	add.f32 	%f3, %f1, %f2;
	add.s64 	%rd16, %rd5, %rd13;
	st.global.f32 	[%rd16], %f3;
	add.s32 	%r9, %r9, %r3;
	cvt.s64.s32 	%rd18, %r9;
	ld.global.u64 	%rd17, [%rd1];
	setp.gt.u64 	%p2, %rd17, %rd18;
	@%p2 bra 	$L__BB2_2;
$L__BB2_3:
	ret;

}
	// .globl	dbl
.visible .entry dbl(
	.param .u64 .ptr .align 1 dbl_param_0,
	.param .u64 .ptr .align 1 dbl_param_1,
	.param .u64 .ptr .align 1 dbl_param_2
)
{
	.reg .pred 	%p<3>;
	.reg .b32 	%r<10>;
	.reg .b32 	%f<3>;
	.reg .b64 	%rd<16>;

	ld.param.u64 	%rd9, [dbl_param_0];
	ld.param.u64 	%rd7, [dbl_param_1];
	ld.param.u64 	%rd8, [dbl_param_2];
	cvta.to.global.u64 	%rd1, %rd9;
	mov.u32 	%r1, %ntid.x;
	mov.u32 	%r6, %ctaid.x;
	mov.u32 	%r7, %tid.x;
	mad.lo.s32 	%r9, %r1, %r6, %r7;
	cvt.s64.s32 	%rd15, %r9;
	ld.global.u64 	%rd10, [%rd1];
	setp.le.u64 	%p1, %rd10, %rd15;
	@%p1 bra 	$L__BB3_3;
	mov.u32 	%r8, %nctaid.x;
	mul.lo.s32 	%r3, %r8, %r1;
	cvta.to.global.u64 	%rd3, %rd7;
	cvta.to.global.u64 	%rd4, %rd8;
$L__BB3_2:
	shl.b64 	%rd11, %rd15, 2;
	add.s64 	%rd12, %rd3, %rd11;
	ld.global.f32 	%f1, [%rd12];
	add.f32 	%f2, %f1, %f1;
	add.s64 	%rd13, %rd4, %rd11;
	st.global.f32 	[%rd13], %f2;
	add.s32 	%r9, %r9, %r3;
	cvt.s64.s32 	%rd15, %r9;
	ld.global.u64 	%rd14, [%rd1];
	setp.gt.u64 	%p2, %rd14, %rd15;
	@%p2 bra 	$L__BB3_2;
$L__BB3_3:
	ret;

}
	// .globl	mul
.visible .entry mul(
	.param .u64 .ptr .align 1 mul_param_0,
	.param .u64 .ptr .align 1 mul_param_1,
	.param .u64 .ptr .align 1 mul_param_2,
	.param .u64 .ptr .align 1 mul_param_3
)
{
	.reg .pred 	%p<3>;
	.reg .b32 	%r<10>;
	.reg .b32 	%f<4>;
	.reg .b64 	%rd<19>;

	ld.param.u64 	%rd11, [mul_param_0];
	ld.param.u64 	%rd8, [mul_param_1];
	ld.param.u64 	%rd9, [mul_param_2];
	ld.param.u64 	%rd10, [mul_param_3];
	cvta.to.global.u64 	%rd1, %rd11;
	mov.u32 	%r1, %ntid.x;
	mov.u32 	%r6, %ctaid.x;
	mov.u32 	%r7, %tid.x;
	mad.lo.s32 	%r9, %r1, %r6, %r7;
	cvt.s64.s32 	%rd18, %r9;
	ld.global.u64 	%rd12, [%rd1];
	setp.le.u64 	%p1, %rd12, %rd18;
	@%p1 bra 	$L__BB4_3;
	mov.u32 	%r8, %nctaid.x;
	mul.lo.s32 	%r3, %r8, %r1;
	cvta.to.global.u64 	%rd3, %rd8;
	cvta.to.global.u64 	%rd4, %rd10;
	cvta.to.global.u64 	%rd5, %rd9;
$L__BB4_2:
	shl.b64 	%rd13, %rd18, 2;
	add.s64 	%rd14, %rd3, %rd13;
	ld.global.f32 	%f1, [%rd14];
	add.s64 	%rd15, %rd4, %rd13;
	ld.global.f32 	%f2, [%rd15];
	mul.f32 	%f3, %f1, %f2;
	add.s64 	%rd16, %rd5, %rd13;
	st.global.f32 	[%rd16], %f3;
	add.s32 	%r9, %r9, %r3;
	cvt.s64.s32 	%rd18, %r9;
	ld.global.u64 	%rd17, [%rd1];
	setp.gt.u64 	%p2, %rd17, %rd18;
	@%p2 bra 	$L__BB4_2;
$L__BB4_3:
	ret;

}


// ===== COMPILED SASS (sm_100) =====

	.target	sm_100

	.elftype	@"ET_EXEC"


//--------------------- .note.nv.tkinfo           --------------------------
	.section	.note.nv.tkinfo,"",@"SHT_NOTE"
	.sectionflags	@"SHF_NOTE_NV_TKINFO"
	.tkinfo
        /*0018*/ 	.word	0x00000002
        /*0030*/ 	.string	""
        /*0030*/ 	.string	"ptxas"
        /*0030*/ 	.string	"Cuda compilation tools, release 13.0, V13.0.88"
        /*0030*/ 	.string	"Build cuda_13.0.r13.0/compiler.36424714_0"
        /*0030*/ 	.string	"-arch sm_100 -m 64 "



//--------------------- .note.nv.cuinfo           --------------------------
	.section	.note.nv.cuinfo,"",@"SHT_NOTE"
	.sectionflags	@"SHF_NOTE_NV_CUINFO"
        /*0018*/ 	.short	0x0002
        /*001a*/ 	.short	0x0064
        /*001c*/ 	.short	0x0082
	.zero		2


//--------------------- .nv.info                  --------------------------
	.section	.nv.info,"",@"SHT_CUDA_INFO"
	.align	4


	//----- nvinfo : EIATTR_REGCOUNT
	.align		4
        /*0000*/ 	.byte	0x04, 0x2f
        /*0002*/ 	.short	(.L_1 - .L_0)
	.align		4
.L_0:
        /*0004*/ 	.word	index@(logn)
        /*0008*/ 	.word	0x0000000e


	//----- nvinfo : EIATTR_FRAME_SIZE
	.align		4
.L_1:
        /*000c*/ 	.byte	0x04, 0x11
        /*000e*/ 	.short	(.L_3 - .L_2)
	.align		4
.L_2:
        /*0010*/ 	.word	index@(logn)
        /*0014*/ 	.word	0x00000000


	//----- nvinfo : EIATTR_REGCOUNT
	.align		4
.L_3:
        /*0018*/ 	.byte	0x04, 0x2f
        /*001a*/ 	.short	(.L_5 - .L_4)
	.align		4
.L_4:
        /*001c*/ 	.word	index@(expn)
        /*0020*/ 	.word	0x00000010


	//----- nvinfo : EIATTR_FRAME_SIZE
	.align		4
.L_5:
        /*0024*/ 	.byte	0x04, 0x11
        /*0026*/ 	.short	(.L_7 - .L_6)
	.align		4
.L_6:
        /*0028*/ 	.word	index@(expn)
        /*002c*/ 	.word	0x00000000


	//----- nvinfo : EIATTR_REGCOUNT
	.align		4
.L_7:
        /*0030*/ 	.byte	0x04, 0x2f
        /*0032*/ 	.short	(.L_9 - .L_8)
	.align		4
.L_8:
        /*0034*/ 	.word	index@(add)
        /*0038*/ 	.word	0x00000010


	//----- nvinfo : EIATTR_FRAME_SIZE
	.align		4
.L_9:
        /*003c*/ 	.byte	0x04, 0x11
        /*003e*/ 	.short	(.L_11 - .L_10)
	.align		4
.L_10:
        /*0040*/ 	.word	index@(add)
        /*0044*/ 	.word	0x00000000


	//----- nvinfo : EIATTR_REGCOUNT
	.align		4
.L_11:
        /*0048*/ 	.byte	0x04, 0x2f
        /*004a*/ 	.short	(.L_13 - .L_12)
	.align		4
.L_12:
        /*004c*/ 	.word	index@(dbl)
        /*0050*/ 	.word	0x0000000e


	//----- nvinfo : EIATTR_FRAME_SIZE
	.align		4
.L_13:
        /*0054*/ 	.byte	0x04, 0x11
        /*0056*/ 	.short	(.L_15 - .L_14)
	.align		4
.L_14:
        /*0058*/ 	.word	index@(dbl)
        /*005c*/ 	.word	0x00000000


	//----- nvinfo : EIATTR_REGCOUNT
	.align		4
.L_15:
        /*0060*/ 	.byte	0x04, 0x2f
        /*0062*/ 	.short	(.L_17 - .L_16)
	.align		4
.L_16:
        /*0064*/ 	.word	index@(mul)
        /*0068*/ 	.word	0x00000010


	//----- nvinfo : EIATTR_FRAME_SIZE
	.align		4
.L_17:
        /*006c*/ 	.byte	0x04, 0x11
        /*006e*/ 	.short	(.L_19 - .L_18)
	.align		4
.L_18:
        /*0070*/ 	.word	index@(mul)
        /*0074*/ 	.word	0x00000000


	//----- nvinfo : EIATTR_MIN_STACK_SIZE
	.align		4
.L_19:
        /*0078*/ 	.byte	0x04, 0x12
        /*007a*/ 	.short	(.L_21 - .L_20)
	.align		4
.L_20:
        /*007c*/ 	.word	index@(mul)
        /*0080*/ 	.word	0x00000000


	//----- nvinfo : EIATTR_MIN_STACK_SIZE
	.align		4
.L_21:
        /*0084*/ 	.byte	0x04, 0x12
        /*0086*/ 	.short	(.L_23 - .L_22)
	.align		4
.L_22:
        /*0088*/ 	.word	index@(dbl)
        /*008c*/ 	.word	0x00000000


	//----- nvinfo : EIATTR_MIN_STACK_SIZE
	.align		4
.L_23:
        /*0090*/ 	.byte	0x04, 0x12
        /*0092*/ 	.short	(.L_25 - .L_24)
	.align		4
.L_24:
        /*0094*/ 	.word	index@(add)
        /*0098*/ 	.word	0x00000000


	//----- nvinfo : EIATTR_MIN_STACK_SIZE
	.align		4
.L_25:
        /*009c*/ 	.byte	0x04, 0x12
        /*009e*/ 	.short	(.L_27 - .L_26)
	.align		4
.L_26:
        /*00a0*/ 	.word	index@(expn)
        /*00a4*/ 	.word	0x00000000


	//----- nvinfo : EIATTR_MIN_STACK_SIZE
	.align		4
.L_27:
        /*00a8*/ 	.byte	0x04, 0x12
        /*00aa*/ 	.short	(.L_29 - .L_28)
	.align		4
.L_28:
        /*00ac*/ 	.word	index@(logn)
        /*00b0*/ 	.word	0x00000000
.L_29:


//--------------------- .nv.compat                --------------------------
	.section	.nv.compat,"",@"SHT_CUDA_COMPAT_INFO"
	.align	4
        /*0000*/ 	.byte	0x02, 0x09, 0x00, 0x00, 0x02, 0x02, 0x01, 0x00, 0x02, 0x05, 0x05, 0x00, 0x03, 0x07, 0x01, 0x01
        /*0010*/ 	.byte	0x02, 0x03, 0x00, 0x00, 0x02, 0x06, 0x01, 0x00, 0x04, 0x0b, 0x08, 0x00, 0x01, 0x00, 0x00, 0x00
        /*0020*/ 	.byte	0x00, 0x00, 0x00, 0x00


//--------------------- .nv.info.mul              --------------------------
	.section	.nv.info.mul,"",@"SHT_CUDA_INFO"
	.sectionflags	@""
	.align	4


	//----- nvinfo : EIATTR_CUDA_API_VERSION
	.align		4
        /*0000*/ 	.byte	0x04, 0x37
        /*0002*/ 	.short	(.L_31 - .L_30)
.L_30:
        /*0004*/ 	.word	0x00000082


	//----- nvinfo : EIATTR_KPARAM_INFO
	.align		4
.L_31:
        /*0008*/ 	.byte	0x04, 0x17
        /*000a*/ 	.short	(.L_33 - .L_32)
.L_32:
        /*000c*/ 	.word	0x00000000
        /*0010*/ 	.short	0x0003
        /*0012*/ 	.short	0x0018
        /*0014*/ 	.byte	0x00, 0xf5, 0x21, 0x00


	//----- nvinfo : EIATTR_KPARAM_INFO
	.align		4
.L_33:
        /*0018*/ 	.byte	0x04, 0x17
        /*001a*/ 	.short	(.L_35 - .L_34)
.L_34:
        /*001c*/ 	.word	0x00000000
        /*0020*/ 	.short	0x0002
        /*0022*/ 	.short	0x0010
        /*0024*/ 	.byte	0x00, 0xf5, 0x21, 0x00


	//----- nvinfo : EIATTR_KPARAM_INFO
	.align		4
.L_35:
        /*0028*/ 	.byte	0x04, 0x17
        /*002a*/ 	.short	(.L_37 - .L_36)
.L_36:
        /*002c*/ 	.word	0x00000000
        /*0030*/ 	.short	0x0001
        /*0032*/ 	.short	0x0008
        /*0034*/ 	.byte	0x00, 0xf5, 0x21, 0x00


	//----- nvinfo : EIATTR_KPARAM_INFO
	.align		4
.L_37:
        /*0038*/ 	.byte	0x04, 0x17
        /*003a*/ 	.short	(.L_39 - .L_38)
.L_38:
        /*003c*/ 	.word	0x00000000
        /*0040*/ 	.short	0x0000
        /*0042*/ 	.short	0x0000
        /*0044*/ 	.byte	0x00, 0xf5, 0x21, 0x00


	//----- nvinfo : EIATTR_SPARSE_MMA_MASK
	.align		4
.L_39:
        /*0048*/ 	.byte	0x03, 0x50
        /*004a*/ 	.short	0x0000


	//----- nvinfo : EIATTR_MAXREG_COUNT
	.align		4
        /*004c*/ 	.byte	0x03, 0x1b
        /*004e*/ 	.short	0x00ff


	//----- nvinfo : EIATTR_MERCURY_ISA_VERSION
	.align		4
        /*0050*/ 	.byte	0x03, 0x5f
        /*0052*/ 	.short	0x0101


	//----- nvinfo : EIATTR_VRC_CTA_INIT_COUNT
	.align		4
        /*0054*/ 	.byte	0x02, 0x4a
	.zero		1
	.zero		1


	//----- nvinfo : EIATTR_EXIT_INSTR_OFFSETS
	.align		4
        /*0058*/ 	.byte	0x04, 0x1c
        /*005a*/ 	.short	(.L_41 - .L_40)


	//   ....[0]....
.L_40:
        /*005c*/ 	.word	0x000000b0


	//   ....[1]....
        /*0060*/ 	.word	0x00000240


	//----- nvinfo : EIATTR_CRS_STACK_SIZE
	.align		4
.L_41:
        /*0064*/ 	.byte	0x04, 0x1e
        /*0066*/ 	.short	(.L_43 - .L_42)
.L_42:
        /*0068*/ 	.word	0x00000000


	//----- nvinfo : EIATTR_CBANK_PARAM_SIZE
	.align		4
.L_43:
        /*006c*/ 	.byte	0x03, 0x19
        /*006e*/ 	.short	0x0020


	//----- nvinfo : EIATTR_PARAM_CBANK
	.align		4
        /*0070*/ 	.byte	0x04, 0x0a
        /*0072*/ 	.short	(.L_45 - .L_44)
	.align		4
.L_44:
        /*0074*/ 	.word	index@(.nv.constant0.mul)
        /*0078*/ 	.short	0x0380
        /*007a*/ 	.short	0x0020


	//----- nvinfo : EIATTR_SW_WAR
	.align		4
.L_45:
        /*007c*/ 	.byte	0x04, 0x36
        /*007e*/ 	.short	(.L_47 - .L_46)
.L_46:
        /*0080*/ 	.word	0x00000008
.L_47:


//--------------------- .nv.info.dbl              --------------------------
	.section	.nv.info.dbl,"",@"SHT_CUDA_INFO"
	.sectionflags	@""
	.align	4


	//----- nvinfo : EIATTR_CUDA_API_VERSION
	.align		4
        /*0000*/ 	.byte	0x04, 0x37
        /*0002*/ 	.short	(.L_49 - .L_48)
.L_48:
        /*0004*/ 	.word	0x00000082


	//----- nvinfo : EIATTR_KPARAM_INFO
	.align		4
.L_49:
        /*0008*/ 	.byte	0x04, 0x17
        /*000a*/ 	.short	(.L_51 - .L_50)
.L_50:
        /*000c*/ 	.word	0x00000000
        /*0010*/ 	.short	0x0002
        /*0012*/ 	.short	0x0010
        /*0014*/ 	.byte	0x00, 0xf5, 0x21, 0x00


	//----- nvinfo : EIATTR_KPARAM_INFO
	.align		4
.L_51:
        /*0018*/ 	.byte	0x04, 0x17
        /*001a*/ 	.short	(.L_53 - .L_52)
.L_52:
        /*001c*/ 	.word	0x00000000
        /*0020*/ 	.short	0x0001
        /*0022*/ 	.short	0x0008
        /*0024*/ 	.byte	0x00, 0xf5, 0x21, 0x00


	//----- nvinfo : EIATTR_KPARAM_INFO
	.align		4
.L_53:
        /*0028*/ 	.byte	0x04, 0x17
        /*002a*/ 	.short	(.L_55 - .L_54)
.L_54:
        /*002c*/ 	.word	0x00000000
        /*0030*/ 	.short	0x0000
        /*0032*/ 	.short	0x0000
        /*0034*/ 	.byte	0x00, 0xf5, 0x21, 0x00


	//----- nvinfo : EIATTR_SPARSE_MMA_MASK
	.align		4
.L_55:
        /*0038*/ 	.byte	0x03, 0x50
        /*003a*/ 	.short	0x0000


	//----- nvinfo : EIATTR_MAXREG_COUNT
	.align		4
        /*003c*/ 	.byte	0x03, 0x1b
        /*003e*/ 	.short	0x00ff


	//----- nvinfo : EIATTR_MERCURY_ISA_VERSION
	.align		4
        /*0040*/ 	.byte	0x03, 0x5f
        /*0042*/ 	.short	0x0101


	//----- nvinfo : EIATTR_VRC_CTA_INIT_COUNT
	.align		4
        /*0044*/ 	.byte	0x02, 0x4a
	.zero		1
	.zero		1


	//----- nvinfo : EIATTR_EXIT_INSTR_OFFSETS
	.align		4
        /*0048*/ 	.byte	0x04, 0x1c
        /*004a*/ 	.short	(.L_57 - .L_56)


	//   ....[0]....
.L_56:
        /*004c*/ 	.word	0x000000b0


	//   ....[1]....
        /*0050*/ 	.word	0x00000220


	//----- nvinfo : EIATTR_CRS_STACK_SIZE
	.align		4
.L_57:
        /*0054*/ 	.byte	0x04, 0x1e
        /*0056*/ 	.short	(.L_59 - .L_58)
.L_58:
        /*0058*/ 	.word	0x00000000


	//----- nvinfo : EIATTR_CBANK_PARAM_SIZE
	.align		4
.L_59:
        /*005c*/ 	.byte	0x03, 0x19
        /*005e*/ 	.short	0x0018


	//----- nvinfo : EIATTR_PARAM_CBANK
	.align		4
        /*0060*/ 	.byte	0x04, 0x0a
        /*0062*/ 	.short	(.L_61 - .L_60)
	.align		4
.L_60:
        /*0064*/ 	.word	index@(.nv.constant0.dbl)
        /*0068*/ 	.short	0x0380
        /*006a*/ 	.short	0x0018


	//----- nvinfo : EIATTR_SW_WAR
	.align		4
.L_61:
        /*006c*/ 	.byte	0x04, 0x36
        /*006e*/ 	.short	(.L_63 - .L_62)
.L_62:
        /*0070*/ 	.word	0x00000008
.L_63:


//--------------------- .nv.info.add              --------------------------
	.section	.nv.info.add,"",@"SHT_CUDA_INFO"
	.sectionflags	@""
	.align	4


	//----- nvinfo : EIATTR_CUDA_API_VERSION
	.align		4
        /*0000*/ 	.byte	0x04, 0x37
        /*0002*/ 	.short	(.L_65 - .L_64)
.L_64:
        /*0004*/ 	.word	0x00000082


	//----- nvinfo : EIATTR_KPARAM_INFO
	.align		4
.L_65:
        /*0008*/ 	.byte	0x04, 0x17
        /*000a*/ 	.short	(.L_67 - .L_66)
.L_66:
        /*000c*/ 	.word	0x00000000
        /*0010*/ 	.short	0x0003
        /*0012*/ 	.short	0x0018
        /*0014*/ 	.byte	0x00, 0xf5, 0x21, 0x00


	//----- nvinfo : EIATTR_KPARAM_INFO
	.align		4
.L_67:
        /*0018*/ 	.byte	0x04, 0x17
        /*001a*/ 	.short	(.L_69 - .L_68)
.L_68:
        /*001c*/ 	.word	0x00000000
        /*0020*/ 	.short	0x0002
        /*0022*/ 	.short	0x0010
        /*0024*/ 	.byte	0x00, 0xf5, 0x21, 0x00


	//----- nvinfo : EIATTR_KPARAM_INFO
	.align		4
.L_69:
        /*0028*/ 	.byte	0x04, 0x17
        /*002a*/ 	.short	(.L_71 - .L_70)
.L_70:
        /*002c*/ 	.word	0x00000000
        /*0030*/ 	.short	0x0001
        /*0032*/ 	.short	0x0008
        /*0034*/ 	.byte	0x00, 0xf5, 0x21, 0x00


	//----- nvinfo : EIATTR_KPARAM_INFO
	.align		4
.L_71:
        /*0038*/ 	.byte	0x04, 0x17
        /*003a*/ 	.short	(.L_73 - .L_72)
.L_72:
        /*003c*/ 	.word	0x00000000
        /*0040*/ 	.short	0x0000
        /*0042*/ 	.short	0x0000
        /*0044*/ 	.byte	0x00, 0xf5, 0x21, 0x00


	//----- nvinfo : EIATTR_SPARSE_MMA_MASK
	.align		4
.L_73:
        /*0048*/ 	.byte	0x03, 0x50
        /*004a*/ 	.short	0x0000


	//----- nvinfo : EIATTR_MAXREG_COUNT
	.align		4
        /*004c*/ 	.byte	0x03, 0x1b
        /*004e*/ 	.short	0x00ff


	//----- nvinfo : EIATTR_MERCURY_ISA_VERSION
	.align		4
        /*0050*/ 	.byte	0x03, 0x5f
        /*0052*/ 	.short	0x0101


	//----- nvinfo : EIATTR_VRC_CTA_INIT_COUNT
	.align		4
        /*0054*/ 	.byte	0x02, 0x4a
	.zero		1
	.zero		1


	//----- nvinfo : EIATTR_EXIT_INSTR_OFFSETS
	.align		4
        /*0058*/ 	.byte	0x04, 0x1c
        /*005a*/ 	.short	(.L_75 - .L_74)


	//   ....[0]....
.L_74:
        /*005c*/ 	.word	0x000000b0


	//   ....[1]....
        /*0060*/ 	.word	0x00000240


	//----- nvinfo : EIATTR_CRS_STACK_SIZE
	.align		4
.L_75:
        /*0064*/ 	.byte	0x04, 0x1e
        /*0066*/ 	.short	(.L_77 - .L_76)
.L_76:
        /*0068*/ 	.word	0x00000000


	//----- nvinfo : EIATTR_CBANK_PARAM_SIZE
	.align		4
.L_77:
        /*006c*/ 	.byte	0x03, 0x19
        /*006e*/ 	.short	0x0020


	//----- nvinfo : EIATTR_PARAM_CBANK
	.align		4
        /*0070*/ 	.byte	0x04, 0x0a
        /*0072*/ 	.short	(.L_79 - .L_78)
	.align		4
.L_78:
        /*0074*/ 	.word	index@(.nv.constant0.add)
        /*0078*/ 	.short	0x0380
        /*007a*/ 	.short	0x0020


	//----- nvinfo : EIATTR_SW_WAR
	.align		4
.L_79:
        /*007c*/ 	.byte	0x04, 0x36
        /*007e*/ 	.short	(.L_81 - .L_80)
.L_80:
        /*0080*/ 	.word	0x00000008
.L_81:


//--------------------- .nv.info.expn             --------------------------
	.section	.nv.info.expn,"",@"SHT_CUDA_INFO"
	.sectionflags	@""
	.align	4


	//----- nvinfo : EIATTR_CUDA_API_VERSION
	.align		4
        /*0000*/ 	.byte	0x04, 0x37
        /*0002*/ 	.short	(.L_83 - .L_82)
.L_82:
        /*0004*/ 	.word	0x00000082


	//----- nvinfo : EIATTR_KPARAM_INFO
	.align		4
.L_83:
        /*0008*/ 	.byte	0x04, 0x17
        /*000a*/ 	.short	(.L_85 - .L_84)
.L_84:
        /*000c*/ 	.word	0x00000000
        /*0010*/ 	.short	0x0002
        /*0012*/ 	.short	0x0010
        /*0014*/ 	.byte	0x00, 0xf5, 0x21, 0x00


	//----- nvinfo : EIATTR_KPARAM_INFO
	.align		4
.L_85:
        /*0018*/ 	.byte	0x04, 0x17
        /*001a*/ 	.short	(.L_87 - .L_86)
.L_86:
        /*001c*/ 	.word	0x00000000
        /*0020*/ 	.short	0x0001
        /*0022*/ 	.short	0x0008
        /*0024*/ 	.byte	0x00, 0xf5, 0x21, 0x00


	//----- nvinfo : EIATTR_KPARAM_INFO
	.align		4
.L_87:
        /*0028*/ 	.byte	0x04, 0x17
        /*002a*/ 	.short	(.L_89 - .L_88)
.L_88:
        /*002c*/ 	.word	0x00000000
        /*0030*/ 	.short	0x0000
        /*0032*/ 	.short	0x0000
        /*0034*/ 	.byte	0x00, 0xf5, 0x21, 0x00


	//----- nvinfo : EIATTR_SPARSE_MMA_MASK
	.align		4
.L_89:
        /*0038*/ 	.byte	0x03, 0x50
        /*003a*/ 	.short	0x0000


	//----- nvinfo : EIATTR_MAXREG_COUNT
	.align		4
        /*003c*/ 	.byte	0x03, 0x1b
        /*003e*/ 	.short	0x00ff


	//----- nvinfo : EIATTR_MERCURY_ISA_VERSION
	.align		4
        /*0040*/ 	.byte	0x03, 0x5f
        /*0042*/ 	.short	0x0101


	//----- nvinfo : EIATTR_VRC_CTA_INIT_COUNT
	.align		4
        /*0044*/ 	.byte	0x02, 0x4a
	.zero		1
	.zero		1


	//----- nvinfo : EIATTR_EXIT_INSTR_OFFSETS
	.align		4
        /*0048*/ 	.byte	0x04, 0x1c
        /*004a*/ 	.short	(.L_91 - .L_90)


	//   ....[0]....
.L_90:
        /*004c*/ 	.word	0x000000b0


	//   ....[1]....
        /*0050*/ 	.word	0x000002b0


	//----- nvinfo : EIATTR_CRS_STACK_SIZE
	.align		4
.L_91:
        /*0054*/ 	.byte	0x04, 0x1e
        /*0056*/ 	.short	(.L_93 - .L_92)
.L_92:
        /*0058*/ 	.word	0x00000000


	//----- nvinfo : EIATTR_CBANK_PARAM_SIZE
	.align		4
.L_93:
        /*005c*/ 	.byte	0x03, 0x19
        /*005e*/ 	.short	0x0018


	//----- nvinfo : EIATTR_PARAM_CBANK
	.align		4
        /*0060*/ 	.byte	0x04, 0x0a
        /*0062*/ 	.short	(.L_95 - .L_94)
	.align		4
.L_94:
        /*0064*/ 	.word	index@(.nv.constant0.expn)
        /*0068*/ 	.short	0x0380
        /*006a*/ 	.short	0x0018


	//----- nvinfo : EIATTR_SW_WAR
	.align		4
.L_95:
        /*006c*/ 	.byte	0x04, 0x36
        /*006e*/ 	.short	(.L_97 - .L_96)
.L_96:
        /*0070*/ 	.word	0x00000008
.L_97:


//--------------------- .nv.info.logn             --------------------------
	.section	.nv.info.logn,"",@"SHT_CUDA_INFO"
	.sectionflags	@""
	.align	4


	//----- nvinfo : EIATTR_CUDA_API_VERSION
	.align		4
        /*0000*/ 	.byte	0x04, 0x37
        /*0002*/ 	.short	(.L_99 - .L_98)
.L_98:
        /*0004*/ 	.word	0x00000082


	//----- nvinfo : EIATTR_KPARAM_INFO
	.align		4
.L_99:
        /*0008*/ 	.byte	0x04, 0x17
        /*000a*/ 	.short	(.L_101 - .L_100)
.L_100:
        /*000c*/ 	.word	0x00000000
        /*0010*/ 	.short	0x0002
        /*0012*/ 	.short	0x0010
        /*0014*/ 	.byte	0x00, 0xf5, 0x21, 0x00


	//----- nvinfo : EIATTR_KPARAM_INFO
	.align		4
.L_101:
        /*0018*/ 	.byte	0x04, 0x17
        /*001a*/ 	.short	(.L_103 - .L_102)
.L_102:
        /*001c*/ 	.word	0x00000000
        /*0020*/ 	.short	0x0001
        /*0022*/ 	.short	0x0008
        /*0024*/ 	.byte	0x00, 0xf5, 0x21, 0x00


	//----- nvinfo : EIATTR_KPARAM_INFO
	.align		4
.L_103:
        /*0028*/ 	.byte	0x04, 0x17
        /*002a*/ 	.short	(.L_105 - .L_104)
.L_104:
        /*002c*/ 	.word	0x00000000
        /*0030*/ 	.short	0x0000
        /*0032*/ 	.short	0x0000
        /*0034*/ 	.byte	0x00, 0xf5, 0x21, 0x00


	//----- nvinfo : EIATTR_SPARSE_MMA_MASK
	.align		4
.L_105:
        /*0038*/ 	.byte	0x03, 0x50
        /*003a*/ 	.short	0x0000


	//----- nvinfo : EIATTR_MAXREG_COUNT
	.align		4
        /*003c*/ 	.byte	0x03, 0x1b
        /*003e*/ 	.short	0x00ff


	//----- nvinfo : EIATTR_MERCURY_ISA_VERSION
	.align		4
        /*0040*/ 	.byte	0x03, 0x5f
        /*0042*/ 	.short	0x0101


	//----- nvinfo : EIATTR_VRC_CTA_INIT_COUNT
	.align		4
        /*0044*/ 	.byte	0x02, 0x4a
	.zero		1
	.zero		1


	//----- nvinfo : EIATTR_EXIT_INSTR_OFFSETS
	.align		4
        /*0048*/ 	.byte	0x04, 0x1c
        /*004a*/ 	.short	(.L_107 - .L_106)


	//   ....[0]....
.L_106:
        /*004c*/ 	.word	0x000000b0


	//   ....[1]....
        /*0050*/ 	.word	0x000003b0


	//----- nvinfo : EIATTR_CRS_STACK_SIZE
	.align		4
.L_107:
        /*0054*/ 	.byte	0x04, 0x1e
        /*0056*/ 	.short	(.L_109 - .L_108)
.L_108:
        /*0058*/ 	.word	0x00000000


	//----- nvinfo : EIATTR_CBANK_PARAM_SIZE
	.align		4
.L_109:
        /*005c*/ 	.byte	0x03, 0x19
        /*005e*/ 	.short	0x0018


	//----- nvinfo : EIATTR_PARAM_CBANK
	.align		4
        /*0060*/ 	.byte	0x04, 0x0a
        /*0062*/ 	.short	(.L_111 - .L_110)
	.align		4
.L_110:
        /*0064*/ 	.word	index@(.nv.constant0.logn)
        /*0068*/ 	.short	0x0380
        /*006a*/ 	.short	0x0018


	//----- nvinfo : EIATTR_SW_WAR
	.align		4
.L_111:
        /*006c*/ 	.byte	0x04, 0x36
        /*006e*/ 	.short	(.L_113 - .L_112)
.L_112:
        /*0070*/ 	.word	0x00000008
.L_113:


//--------------------- .nv.callgraph             --------------------------
	.section	.nv.callgraph,"",@"SHT_CUDA_CALLGRAPH"
	.align	4
	.sectionentsize	8
	.align		4
        /*0000*/ 	.word	0x00000000
	.align		4
        /*0004*/ 	.word	0xffffffff
	.align		4
        /*0008*/ 	.word	0x00000000
	.align		4
        /*000c*/ 	.word	0xfffffffe
	.align		4
        /*0010*/ 	.word	0x00000000
	.align		4
        /*0014*/ 	.word	0xfffffffd
	.align		4
        /*0018*/ 	.word	0x00000000
	.align		4
        /*001c*/ 	.word	0xfffffffc


//--------------------- .text.mul                 --------------------------
	.section	.text.mul,"ax",@progbits
	.align	128
        .global         mul
        .type           mul,@function
        .size           mul,(.L_x_10 - mul)
        .other          mul,@"STO_CUDA_ENTRY STV_DEFAULT"
mul:
.text.mul:
[----:B------:R-:W-:Y:S08]  /*0000*/  LDC R1, c[0x0][0x37c] ;  /* 0x0000df00ff017b82 */ /* 0x000ff00000000800 */
[----:B------:R-:W0:Y:S01]  /*0010*/  LDC.64 R2, c[0x0][0x380] ;  /* 0x0000e000ff027b82 */ /* 0x000e220000000a00 */
[----:B------:R-:W0:Y:S02]  /*0020*/  LDCU.64 UR6, c[0x0][0x358] ;  /* 0x00006b00ff0677ac */ /* 0x000e240008000a00 */
[----:B0-----:R-:W2:Y:S01]  /*0030*/  LDG.E.64 R4, desc[UR6][R2.64] ;  /* 0x0000000602047981 */ /* 0x001ea2000c1e1b00 */
[----:B------:R-:W0:Y:S01]  /*0040*/  LDCU UR4, c[0x0][0x360] ;  /* 0x00006c00ff0477ac */ /* 0x000e220008000800 */
[----:B------:R-:W0:Y:S01]  /*0050*/  S2R R7, SR_CTAID.X ;  /* 0x0000000000077919 */ /* 0x000e220000002500 */
[----:B------:R-:W0:Y:S02]  /*0060*/  S2R R0, SR_TID.X ;  /* 0x0000000000007919 */ /* 0x000e240000002100 */
[----:B0-----:R-:W-:-:S05]  /*0070*/  IMAD R7, R7, UR4, R0 ;  /* 0x0000000407077c24 */ /* 0x001fca000f8e0200 */
[----:B------:R-:W-:Y:S02]  /*0080*/  SHF.R.S32.HI R9, RZ, 0x1f, R7 ;  /* 0x0000001fff097819 */ /* 0x000fe40000011407 */
[----:B--2---:R-:W-:-:S04]  /*0090*/  ISETP.GT.U32.AND P0, PT, R4, R7, PT ;  /* 0x000000070400720c */ /* 0x004fc80003f04070 */
[----:B------:R-:W-:-:S13]  /*00a0*/  ISETP.GT.U32.AND.EX P0, PT, R5, R9, PT, P0 ;  /* 0x000000090500720c */ /* 0x000fda0003f04100 */
[----:B------:R-:W-:Y:S05]  /*00b0*/  @!P0 EXIT ;  /* 0x000000000000894d */ /* 0x000fea0003800000 */
[----:B------:R-:W0:Y:S01]  /*00c0*/  LDCU UR5, c[0x0][0x370] ;  /* 0x00006e00ff0577ac */ /* 0x000e220008000800 */
[----:B------:R-:W-:Y:S01]  /*00d0*/  IMAD.MOV.U32 R0, RZ, RZ, R7 ;  /* 0x000000ffff007224 */ /* 0x000fe200078e0007 */
[----:B------:R-:W1:Y:S01]  /*00e0*/  LDCU.64 UR8, c[0x0][0x388] ;  /* 0x00007100ff0877ac */ /* 0x000e620008000a00 */
[----:B------:R-:W2:Y:S01]  /*00f0*/  LDCU.128 UR12, c[0x0][0x390] ;  /* 0x00007200ff0c77ac */ /* 0x000ea20008000c00 */
[----:B0-----:R-:W-:-:S12]  /*0100*/  UIMAD UR4, UR4, UR5, URZ ;  /* 0x00000005040472a4 */ /* 0x001fd8000f8e02ff */
.L_x_0:
[C---:B------:R-:W-:Y:S01]  /*0110*/  IMAD.SHL.U32 R10, R7.reuse, 0x4, RZ ;  /* 0x00000004070a7824 */ /* 0x040fe200078e00ff */
[----:B------:R-:W-:-:S04]  /*0120*/  SHF.L.U64.HI R4, R7, 0x2, R9 ;  /* 0x0000000207047819 */ /* 0x000fc80000010209 */
[C---:B--2---:R-:W-:Y:S02]  /*0130*/  IADD3 R8, P1, PT, R10.reuse, UR14, RZ ;  /* 0x0000000e0a087c10 */ /* 0x044fe4000ff3e0ff */
[----:B-1----:R-:W-:Y:S02]  /*0140*/  IADD3 R6, P0, PT, R10, UR8, RZ ;  /* 0x000000080a067c10 */ /* 0x002fe4000ff1e0ff */
[C---:B------:R-:W-:Y:S02]  /*0150*/  IADD3.X R9, PT, PT, R4.reuse, UR15, RZ, P1, !PT ;  /* 0x0000000f04097c10 */ /* 0x040fe40008ffe4ff */
[----:B------:R-:W-:-:S04]  /*0160*/  IADD3.X R7, PT, PT, R4, UR9, RZ, P0, !PT ;  /* 0x0000000904077c10 */ /* 0x000fc800087fe4ff */
[----:B------:R-:W2:Y:S04]  /*0170*/  LDG.E R9, desc[UR6][R8.64] ;  /* 0x0000000608097981 */ /* 0x000ea8000c1e1900 */
[----:B------:R-:W2:Y:S01]  /*0180*/  LDG.E R6, desc[UR6][R6.64] ;  /* 0x0000000606067981 */ /* 0x000ea2000c1e1900 */
[----:B------:R-:W-:-:S04]  /*0190*/  IADD3 R10, P0, PT, R10, UR12, RZ ;  /* 0x0000000c0a0a7c10 */ /* 0x000fc8000ff1e0ff */
[----:B------:R-:W-:Y:S01]  /*01a0*/  IADD3.X R11, PT, PT, R4, UR13, RZ, P0, !PT ;  /* 0x0000000d040b7c10 */ /* 0x000fe200087fe4ff */
[----:B--2---:R-:W-:-:S05]  /*01b0*/  FMUL R13, R6, R9 ;  /* 0x00000009060d7220 */ /* 0x004fca0000400000 */
[----:B------:R0:W-:Y:S04]  /*01c0*/  STG.E desc[UR6][R10.64], R13 ;  /* 0x0000000d0a007986 */ /* 0x0001e8000c101906 */
[----:B------:R-:W2:Y:S01]  /*01d0*/  LDG.E.64 R4, desc[UR6][R2.64] ;  /* 0x0000000602047981 */ /* 0x000ea2000c1e1b00 */
[----:B------:R-:W-:-:S05]  /*01e0*/  VIADD R7, R0, UR4 ;  /* 0x0000000400077c36 */ /* 0x000fca0008000000 */
[--C-:B------:R-:W-:Y:S01]  /*01f0*/  SHF.R.S32.HI R9, RZ, 0x1f, R7.reuse ;  /* 0x0000001fff097819 */ /* 0x100fe20000011407 */
[----:B------:R-:W-:Y:S01]  /*0200*/  IMAD.MOV.U32 R0, RZ, RZ, R7 ;  /* 0x000000ffff007224 */ /* 0x000fe200078e0007 */
[----:B--2---:R-:W-:-:S04]  /*0210*/  ISETP.GT.U32.AND P0, PT, R4, R7, PT ;  /* 0x000000070400720c */ /* 0x004fc80003f04070 */
[----:B------:R-:W-:-:S13]  /*0220*/  ISETP.GT.U32.AND.EX P0, PT, R5, R9, PT, P0 ;  /* 0x000000090500720c */ /* 0x000fda0003f04100 */
[----:B0-----:R-:W-:Y:S05]  /*0230*/  @P0 BRA `(.L_x_0) ;  /* 0xfffffffc00b40947 */ /* 0x001fea000383ffff */
[----:B------:R-:W-:Y:S05]  /*0240*/  EXIT ;  /* 0x000000000000794d */ /* 0x000fea0003800000 */
.L_x_1:
[----:B------:R-:W-:-:S00]  /*0250*/  BRA `(.L_x_1) ;  /* 0xfffffffc00fc7947 */ /* 0x000fc0000383ffff */
[----:B------:R-:W-:-:S00]  /*0260*/  NOP ;  /* 0x0000000000007918 */ /* 0x000fc00000000000 */
        /* <DEDUP_REMOVED lines=9> */
.L_x_10:


//--------------------- .text.dbl                 --------------------------
	.section	.text.dbl,"ax",@progbits
	.align	128
        .global         dbl
        .type           dbl,@function
        .size           dbl,(.L_x_11 - dbl)
        .other          dbl,@"STO_CUDA_ENTRY STV_DEFAULT"
dbl:
.text.dbl:
        /* <DEDUP_REMOVED lines=13> */
[----:B------:R-:W-:Y:S02]  /*00d0*/  IMAD.MOV.U32 R10, RZ, RZ, R9 ;  /* 0x000000ffff0a7224 */ /* 0x000fe400078e0009 */
[----:B------:R-:W-:Y:S01]  /*00e0*/  IMAD.MOV.U32 R0, RZ, RZ, R7 ;  /* 0x000000ffff007224 */ /* 0x000fe200078e0007 */
[----:B------:R-:W1:Y:S01]  /*00f0*/  LDCU.64 UR8, c[0x0][0x388] ;  /* 0x00007100ff0877ac */ /* 0x000e620008000a00 */
[----:B------:R-:W2:Y:S01]  /*0100*/  LDCU.64 UR10, c[0x0][0x390] ;  /* 0x00007200ff0a77ac */ /* 0x000ea20008000a00 */
[----:B0-----:R-:W-:-:S12]  /*0110*/  UIMAD UR4, UR4, UR5, URZ ;  /* 0x00000005040472a4 */ /* 0x001fd8000f8e02ff */
.L_x_2:
[C---:B------:R-:W-:Y:S01]  /*0120*/  IMAD.SHL.U32 R8, R7.reuse, 0x4, RZ ;  /* 0x0000000407087824 */ /* 0x040fe200078e00ff */
[----:B------:R-:W-:-:S04]  /*0130*/  SHF.L.U64.HI R4, R7, 0x2, R10 ;  /* 0x0000000207047819 */ /* 0x000fc8000001020a */
[----:B-1----:R-:W-:-:S04]  /*0140*/  IADD3 R6, P0, PT, R8, UR8, RZ ;  /* 0x0000000808067c10 */ /* 0x002fc8000ff1e0ff */
[----:B------:R-:W-:-:S05]  /*0150*/  IADD3.X R7, PT, PT, R4, UR9, RZ, P0, !PT ;  /* 0x0000000904077c10 */ /* 0x000fca00087fe4ff */
[----:B------:R-:W3:Y:S01]  /*0160*/  LDG.E R6, desc[UR6][R6.64] ;  /* 0x0000000606067981 */ /* 0x000ee2000c1e1900 */
[----:B--2---:R-:W-:-:S04]  /*0170*/  IADD3 R8, P0, PT, R8, UR10, RZ ;  /* 0x0000000a08087c10 */ /* 0x004fc8000ff1e0ff */
[----:B------:R-:W-:Y:S01]  /*0180*/  IADD3.X R9, PT, PT, R4, UR11, RZ, P0, !PT ;  /* 0x0000000b04097c10 */ /* 0x000fe200087fe4ff */
[----:B---3--:R-:W-:-:S05]  /*0190*/  FADD R11, R6, R6 ;  /* 0x00000006060b7221 */ /* 0x008fca0000000000 */
[----:B------:R0:W-:Y:S04]  /*01a0*/  STG.E desc[UR6][R8.64], R11 ;  /* 0x0000000b08007986 */ /* 0x0001e8000c101906 */
[----:B------:R-:W2:Y:S01]  /*01b0*/  LDG.E.64 R4, desc[UR6][R2.64] ;  /* 0x0000000602047981 */ /* 0x000ea2000c1e1b00 */
[----:B------:R-:W-:-:S04]  /*01c0*/  VIADD R7, R0, UR4 ;  /* 0x0000000400077c36 */ /* 0x000fc80008000000 */
[--C-:B------:R-:W-:Y:S01]  /*01d0*/  IMAD.MOV.U32 R0, RZ, RZ, R7.reuse ;  /* 0x000000ffff007224 */ /* 0x100fe200078e0007 */
[----:B------:R-:W-:Y:S02]  /*01e0*/  SHF.R.S32.HI R10, RZ, 0x1f, R7 ;  /* 0x0000001fff0a7819 */ /* 0x000fe40000011407 */
[----:B--2---:R-:W-:-:S04]  /*01f0*/  ISETP.GT.U32.AND P0, PT, R4, R7, PT ;  /* 0x000000070400720c */ /* 0x004fc80003f04070 */
[----:B------:R-:W-:-:S13]  /*0200*/  ISETP.GT.U32.AND.EX P0, PT, R5, R10, PT, P0 ;  /* 0x0000000a0500720c */ /* 0x000fda0003f04100 */
[----:B0-----:R-:W-:Y:S05]  /*0210*/  @P0 BRA `(.L_x_2) ;  /* 0xfffffffc00c00947 */ /* 0x001fea000383ffff */
[----:B------:R-:W-:Y:S05]  /*0220*/  EXIT ;  /* 0x000000000000794d */ /* 0x000fea0003800000 */
.L_x_3:
        /* <DEDUP_REMOVED lines=13> */
.L_x_11:


//--------------------- .text.add                 --------------------------
	.section	.text.add,"ax",@progbits
	.align	128
        .global         add
        .type           add,@function
        .size           add,(.L_x_12 - add)
        .other          add,@"STO_CUDA_ENTRY STV_DEFAULT"
add:
.text.add:
        /* <DEDUP_REMOVED lines=17> */
.L_x_4:
        /* <DEDUP_REMOVED lines=10> */
[----:B--2---:R-:W-:-:S05]  /*01b0*/  FADD R13, R6, R9 ;  /* 0x00000009060d7221 */ /* 0x004fca0000000000 */
        /* <DEDUP_REMOVED lines=9> */
.L_x_5:
        /* <DEDUP_REMOVED lines=11> */
.L_x_12:


//--------------------- .text.expn                --------------------------
	.section	.text.expn,"ax",@progbits
	.align	128
        .global         expn
        .type           expn,@function
        .size           expn,(.L_x_13 - expn)
        .other          expn,@"STO_CUDA_ENTRY STV_DEFAULT"
expn:
.text.expn:
        /* <DEDUP_REMOVED lines=13> */
[--C-:B------:R-:W-:Y:S02]  /*00d0*/  IMAD.MOV.U32 R0, RZ, RZ, R7.reuse ;  /* 0x000000ffff007224 */ /* 0x100fe400078e0007 */
[----:B------:R-:W-:Y:S01]  /*00e0*/  IMAD.MOV.U32 R13, RZ, RZ, R7 ;  /* 0x000000ffff0d7224 */ /* 0x000fe200078e0007 */
[----:B------:R-:W1:Y:S01]  /*00f0*/  LDCU.64 UR8, c[0x0][0x388] ;  /* 0x00007100ff0877ac */ /* 0x000e620008000a00 */
[----:B------:R-:W2:Y:S01]  /*0100*/  LDCU.64 UR10, c[0x0][0x390] ;  /* 0x00007200ff0a77ac */ /* 0x000ea20008000a00 */
[----:B0-----:R-:W-:-:S12]  /*0110*/  UIMAD UR4, UR4, UR5, URZ ;  /* 0x00000005040472a4 */ /* 0x001fd8000f8e02ff */
.L_x_6:
[C---:B------:R-:W-:Y:S02]  /*0120*/  SHF.L.U32 R8, R13.reuse, 0x2, RZ ;  /* 0x000000020d087819 */ /* 0x040fe400000006ff */
[----:B------:R-:W-:Y:S02]  /*0130*/  SHF.L.U64.HI R10, R13, 0x2, R9 ;  /* 0x000000020d0a7819 */ /* 0x000fe40000010209 */
[----:B-1----:R-:W-:-:S04]  /*0140*/  IADD3 R4, P0, PT, R8, UR8, RZ ;  /* 0x0000000808047c10 */ /* 0x002fc8000ff1e0ff */
[----:B------:R-:W-:-:S05]  /*0150*/  IADD3.X R5, PT, PT, R10, UR9, RZ, P0, !PT ;  /* 0x000000090a057c10 */ /* 0x000fca00087fe4ff */
[----:B------:R-:W3:Y:S01]  /*0160*/  LDG.E R4, desc[UR6][R4.64] ;  /* 0x0000000604047981 */ /* 0x000ee2000c1e1900 */
[----:B------:R-:W-:Y:S02]  /*0170*/  IMAD.MOV.U32 R7, RZ, RZ, 0x3bbb989d ;  /* 0x3bbb989dff077424 */ /* 0x000fe400078e00ff */
[----:B------:R-:W-:Y:S02]  /*0180*/  IMAD.MOV.U32 R9, RZ, RZ, 0x437c0000 ;  /* 0x437c0000ff097424 */ /* 0x000fe400078e00ff */
[----:B---3--:R-:W-:-:S04]  /*0190*/  FFMA.SAT R6, R4, R7, 0.5 ;  /* 0x3f00000004067423 */ /* 0x008fc80000002007 */
[----:B------:R-:W-:Y:S01]  /*01a0*/  FFMA.RM R7, R6, R9, 12582913 ;  /* 0x4b40000106077423 */ /* 0x000fe20000004009 */
[----:B--2---:R-:W-:-:S03]  /*01b0*/  IADD3 R6, P0, PT, R8, UR10, RZ ;  /* 0x0000000a08067c10 */ /* 0x004fc6000ff1e0ff */
[C---:B------:R-:W-:Y:S01]  /*01c0*/  FADD R9, R7.reuse, -12583039 ;  /* 0xcb40007f07097421 */ /* 0x040fe20000000000 */
[----:B------:R-:W-:Y:S02]  /*01d0*/  SHF.L.U32 R8, R7, 0x17, RZ ;  /* 0x0000001707087819 */ /* 0x000fe400000006ff */
[----:B------:R-:W-:Y:S01]  /*01e0*/  IADD3.X R7, PT, PT, R10, UR11, RZ, P0, !PT ;  /* 0x0000000b0a077c10 */ /* 0x000fe200087fe4ff */
[----:B------:R-:W-:-:S04]  /*01f0*/  FFMA R9, R4, 1.4426950216293334961, -R9 ;  /* 0x3fb8aa3b04097823 */ /* 0x000fc80000000809 */
[----:B------:R-:W-:-:S06]  /*0200*/  FFMA R9, R4, 1.925963033500011079e-08, R9 ;  /* 0x32a5706004097823 */ /* 0x000fcc0000000009 */
[----:B------:R-:W0:Y:S02]  /*0210*/  MUFU.EX2 R9, R9 ;  /* 0x0000000900097308 */ /* 0x000e240000000800 */
[----:B0-----:R-:W-:-:S05]  /*0220*/  FMUL R11, R8, R9 ;  /* 0x00000009080b7220 */ /* 0x001fca0000400000 */
[----:B------:R0:W-:Y:S04]  /*0230*/  STG.E desc[UR6][R6.64], R11 ;  /* 0x0000000b06007986 */ /* 0x0001e8000c101906 */
[----:B------:R-:W2:Y:S01]  /*0240*/  LDG.E.64 R4, desc[UR6][R2.64] ;  /* 0x0000000602047981 */ /* 0x000ea2000c1e1b00 */
[----:B------:R-:W-:-:S05]  /*0250*/  VIADD R13, R0, UR4 ;  /* 0x00000004000d7c36 */ /* 0x000fca0008000000 */
[----:B------:R-:W-:Y:S02]  /*0260*/  SHF.R.S32.HI R9, RZ, 0x1f, R13 ;  /* 0x0000001fff097819 */ /* 0x000fe4000001140d */
[-C--:B------:R-:W-:Y:S02]  /*0270*/  MOV R0, R13.reuse ;  /* 0x0000000d00007202 */ /* 0x080fe40000000f00 */
[----:B--2---:R-:W-:-:S04]  /*0280*/  ISETP.GT.U32.AND P0, PT, R4, R13, PT ;  /* 0x0000000d0400720c */ /* 0x004fc80003f04070 */
[----:B------:R-:W-:-:S13]  /*0290*/  ISETP.GT.U32.AND.EX P0, PT, R5, R9, PT, P0 ;  /* 0x000000090500720c */ /* 0x000fda0003f04100 */
[----:B0-----:R-:W-:Y:S05]  /*02a0*/  @P0 BRA `(.L_x_6) ;  /* 0xfffffffc009c0947 */ /* 0x001fea000383ffff */
[----:B------:R-:W-:Y:S05]  /*02b0*/  EXIT ;  /* 0x000000000000794d */ /* 0x000fea0003800000 */
.L_x_7:
        /* <DEDUP_REMOVED lines=12> */
.L_x_13:


//--------------------- .text.logn                --------------------------
	.section	.text.logn,"ax",@progbits
	.align	128
        .global         logn
        .type           logn,@function
        .size           logn,(.L_x_14 - logn)
        .other          logn,@"STO_CUDA_ENTRY STV_DEFAULT"
logn:
.text.logn:
        /* <DEDUP_REMOVED lines=14> */
[----:B------:R-:W-:Y:S01]  /*00e0*/  MOV R9, R0 ;  /* 0x0000000000097202 */ /* 0x000fe20000000f00 */
[----:B------:R-:W1:Y:S01]  /*00f0*/  LDCU.64 UR8, c[0x0][0x388] ;  /* 0x00007100ff0877ac */ /* 0x000e620008000a00 */
[----:B------:R-:W2:Y:S01]  /*0100*/  LDCU.64 UR10, c[0x0][0x390] ;  /* 0x00007200ff0a77ac */ /* 0x000ea20008000a00 */
[----:B0-----:R-:W-:-:S12]  /*0110*/  UIMAD UR4, UR4, UR5, URZ ;  /* 0x00000005040472a4 */ /* 0x001fd8000f8e02ff */
.L_x_8:
[C---:B------:R-:W-:Y:S01]  /*0120*/  IMAD.SHL.U32 R4, R9.reuse, 0x4, RZ ;  /* 0x0000000409047824 */ /* 0x040fe200078e00ff */
[----:B------:R-:W-:-:S04]  /*0130*/  SHF.L.U64.HI R5, R9, 0x2, R8 ;  /* 0x0000000209057819 */ /* 0x000fc80000010208 */
[----:B-1----:R-:W-:-:S04]  /*0140*/  IADD3 R6, P0, PT, R4, UR8, RZ ;  /* 0x0000000804067c10 */ /* 0x002fc8000ff1e0ff */
[----:B------:R-:W-:-:S05]  /*0150*/  IADD3.X R7, PT, PT, R5, UR9, RZ, P0, !PT ;  /* 0x0000000905077c10 */ /* 0x000fca00087fe4ff */
[----:B------:R0:W3:Y:S01]  /*0160*/  LDG.E R8, desc[UR6][R6.64] ;  /* 0x0000000606087981 */ /* 0x0000e2000c1e1900 */
[----:B------:R-:W-:Y:S02]  /*0170*/  HFMA2 R11, -RZ, RZ, 1.5048828125, 33.21875 ;  /* 0x3e055027ff0b7431 */ /* 0x000fe400000001ff */
[----:B0-----:R-:W-:Y:S01]  /*0180*/  IMAD.MOV.U32 R7, RZ, RZ, 0x7f800000 ;  /* 0x7f800000ff077424 */ /* 0x001fe200078e00ff */
[----:B---3--:R-:W-:-:S04]  /*0190*/  FSETP.GEU.AND P0, PT, R8, 1.175494350822287508e-38, PT ;  /* 0x008000000800780b */ /* 0x008fc80003f0e000 */
[----:B------:R-:W-:-:S09]  /*01a0*/  FSEL R6, RZ, -23, P0 ;  /* 0xc1b80000ff067808 */ /* 0x000fd20000000000 */
[----:B------:R-:W-:-:S05]  /*01b0*/  @!P0 FMUL R8, R8, 8388608 ;  /* 0x4b00000008088820 */ /* 0x000fca0000400000 */
[C---:B------:R-:W-:Y:S02]  /*01c0*/  IADD3 R9, PT, PT, R8.reuse, -0x3f2aaaab, RZ ;  /* 0xc0d5555508097810 */ /* 0x040fe40007ffe0ff */
[----:B------:R-:W-:Y:S02]  /*01d0*/  ISETP.GT.U32.AND P1, PT, R8, 0x7f7fffff, PT ;  /* 0x7f7fffff0800780c */ /* 0x000fe40003f24070 */
[----:B------:R-:W-:-:S05]  /*01e0*/  LOP3.LUT R9, R9, 0xff800000, RZ, 0xc0, !PT ;  /* 0xff80000009097812 */ /* 0x000fca00078ec0ff */
[----:B------:R-:W-:Y:S01]  /*01f0*/  IMAD.IADD R10, R8, 0x1, -R9 ;  /* 0x00000001080a7824 */ /* 0x000fe200078e0a09 */
[----:B------:R-:W-:-:S03]  /*0200*/  I2FP.F32.S32 R9, R9 ;  /* 0x0000000900097245 */ /* 0x000fc60000201400 */
[----:B------:R-:W-:Y:S02]  /*0210*/  FADD R10, R10, -1 ;  /* 0xbf8000000a0a7421 */ /* 0x000fe40000000000 */
[----:B------:R-:W-:Y:S02]  /*0220*/  FFMA R6, R9, 1.1920928955078125e-07, R6 ;  /* 0x3400000009067823 */ /* 0x000fe40000000006 */
[----:B------:R-:W-:-:S04]  /*0230*/  FFMA R11, R10, -R11, 0.14084610342979431152 ;  /* 0x3e1039f60a0b7423 */ /* 0x000fc8000000080b */
[----:B------:R-:W-:-:S04]  /*0240*/  FFMA R11, R10, R11, -0.12148627638816833496 ;  /* 0xbdf8cdcc0a0b7423 */ /* 0x000fc8000000000b */
[----:B------:R-:W-:-:S04]  /*0250*/  FFMA R11, R10, R11, 0.13980610668659210205 ;  /* 0x3e0f29550a0b7423 */ /* 0x000fc8000000000b */
[----:B------:R-:W-:-:S04]  /*0260*/  FFMA R11, R10, R11, -0.16684235632419586182 ;  /* 0xbe2ad8b90a0b7423 */ /* 0x000fc8000000000b */
[----:B------:R-:W-:-:S04]  /*0270*/  FFMA R11, R10, R11, 0.20012299716472625732 ;  /* 0x3e4ced0b0a0b7423 */ /* 0x000fc8000000000b */
[----:B------:R-:W-:-:S04]  /*0280*/  FFMA R11, R10, R11, -0.24999669194221496582 ;  /* 0xbe7fff220a0b7423 */ /* 0x000fc8000000000b */
[----:B------:R-:W-:-:S04]  /*0290*/  FFMA R11, R10, R11, 0.33333182334899902344 ;  /* 0x3eaaaa780a0b7423 */ /* 0x000fc8000000000b */
[----:B------:R-:W-:-:S04]  /*02a0*/  FFMA R11, R10, R11, -0.5 ;  /* 0xbf0000000a0b7423 */ /* 0x000fc8000000000b */
[----:B------:R-:W-:-:S04]  /*02b0*/  FMUL R11, R10, R11 ;  /* 0x0000000b0a0b7220 */ /* 0x000fc80000400000 */
[----:B------:R-:W-:-:S04]  /*02c0*/  FFMA R11, R10, R11, R10 ;  /* 0x0000000b0a0b7223 */ /* 0x000fc8000000000a */
[----:B------:R-:W-:Y:S01]  /*02d0*/  FFMA R11, R6, 0.69314718246459960938, R11 ;  /* 0x3f317218060b7823 */ /* 0x000fe2000000000b */
[----:B------:R-:W-:Y:S01]  /*02e0*/  @P1 FFMA R11, R8, R7, +INF ;  /* 0x7f800000080b1423 */ /* 0x000fe20000000007 */
[----:B--2---:R-:W-:Y:S02]  /*02f0*/  IADD3 R6, P0, PT, R4, UR10, RZ ;  /* 0x0000000a04067c10 */ /* 0x004fe4000ff1e0ff */
[----:B------:R-:W-:Y:S02]  /*0300*/  FSETP.NEU.AND P1, PT, R8, RZ, PT ;  /* 0x000000ff0800720b */ /* 0x000fe40003f2d000 */
[----:B------:R-:W-:Y:S02]  /*0310*/  IADD3.X R7, PT, PT, R5, UR11, RZ, P0, !PT ;  /* 0x0000000b05077c10 */ /* 0x000fe400087fe4ff */
[----:B------:R-:W-:-:S05]  /*0320*/  FSEL R11, R11, -INF , P1 ;  /* 0xff8000000b0b7808 */ /* 0x000fca0000800000 */
[----:B------:R0:W-:Y:S04]  /*0330*/  STG.E desc[UR6][R6.64], R11 ;  /* 0x0000000b06007986 */ /* 0x0001e8000c101906 */
[----:B------:R-:W2:Y:S01]  /*0340*/  LDG.E.64 R4, desc[UR6][R2.64] ;  /* 0x0000000602047981 */ /* 0x000ea2000c1e1b00 */
[----:B------:R-:W-:-:S04]  /*0350*/  IADD3 R9, PT, PT, R0, UR4, RZ ;  /* 0x0000000400097c10 */ /* 0x000fc8000fffe0ff */
[--C-:B------:R-:W-:Y:S01]  /*0360*/  SHF.R.S32.HI R8, RZ, 0x1f, R9.reuse ;  /* 0x0000001fff087819 */ /* 0x100fe20000011409 */
[----:B------:R-:W-:Y:S01]  /*0370*/  IMAD.MOV.U32 R0, RZ, RZ, R9 ;  /* 0x000000ffff007224 */ /* 0x000fe200078e0009 */
[----:B--2---:R-:W-:-:S04]  /*0380*/  ISETP.GT.U32.AND P0, PT, R4, R9, PT ;  /* 0x000000090400720c */ /* 0x004fc80003f04070 */
[----:B------:R-:W-:-:S13]  /*0390*/  ISETP.GT.U32.AND.EX P0, PT, R5, R8, PT, P0 ;  /* 0x000000080500720c */ /* 0x000fda0003f04100 */
[----:B0-----:R-:W-:Y:S05]  /*03a0*/  @P0 BRA `(.L_x_8) ;  /* 0xfffffffc005c0947 */ /* 0x001fea000383ffff */
[----:B------:R-:W-:Y:S05]  /*03b0*/  EXIT ;  /* 0x000000000000794d */ /* 0x000fea0003800000 */
.L_x_9:
        /* <DEDUP_REMOVED lines=12> */
.L_x_14:


//--------------------- .nv.shared.reserved.0     --------------------------
	.section	.nv.shared.reserved.0,"aw",@nobits
	.weak		__nv_reservedSMEM_offset_0_alias
	.size		__nv_reservedSMEM_offset_0_alias, 0, 64
	.other		__nv_reservedSMEM_offset_0_alias,@"STO_CUDA_RESERVED_SHARED STV_DEFAULT"
__nv_reservedSMEM_offset_0_alias:
	.zero		0
	.zero		64


//--------------------- .nv.constant0.mul         --------------------------
	.section	.nv.constant0.mul,"a",@progbits
	.sectionflags	@""
	.align	4
.nv.constant0.mul:
	.zero		928


//--------------------- .nv.constant0.dbl         --------------------------
	.section	.nv.constant0.dbl,"a",@progbits
	.sectionflags	@""
	.align	4
.nv.constant0.dbl:
	.zero		920


//--------------------- .nv.constant0.add         --------------------------
	.section	.nv.constant0.add,"a",@progbits
	.sectionflags	@""
	.align	4
.nv.constant0.add:
	.zero		928


//--------------------- .nv.constant0.expn        --------------------------
	.section	.nv.constant0.expn,"a",@progbits
	.sectionflags	@""
	.align	4
.nv.constant0.expn:
	.zero		920


//--------------------- .nv.constant0.logn        --------------------------
	.section	.nv.constant0.logn,"a",@progbits
	.sectionflags	@""
	.align	4
.nv.constant0.logn:
	.zero		920


//--------------------- SYMBOLS --------------------------

	.type		.nv.reservedSmem.offset0,@object
	.size		.nv.reservedSmem.offset0,0x4
